//
// Generated by NVIDIA NVVM Compiler
//
// Compiler Build ID: CL-36424714
// Cuda compilation tools, release 13.0, V13.0.88
// Based on NVVM 20.0.0
//

.version 9.0
.target sm_100
.address_size 64

	// .globl	_Z6reducePfS_
.extern .shared .align 16 .b8 sdata[];

.visible .entry _Z6reducePfS_(
	.param .u64 .ptr .align 1 _Z6reducePfS__param_0,
	.param .u64 .ptr .align 1 _Z6reducePfS__param_1
)
{
	.reg .pred 	%p<5>;
	.reg .b32 	%r<16>;
	.reg .b32 	%f<6>;
	.reg .b64 	%rd<9>;

	ld.param.u64 	%rd2, [_Z6reducePfS__param_0];
	ld.param.u64 	%rd1, [_Z6reducePfS__param_1];
	cvta.to.global.u64 	%rd3, %rd2;
	mov.u32 	%r1, %tid.x;
	mov.u32 	%r2, %ctaid.x;
	mov.u32 	%r3, %ntid.x;
	mad.lo.s32 	%r7, %r2, %r3, %r1;
	mul.wide.u32 	%rd4, %r7, 4;
	add.s64 	%rd5, %rd3, %rd4;
	ld.global.f32 	%f1, [%rd5];
	shl.b32 	%r8, %r1, 2;
	mov.u32 	%r9, sdata;
	add.s32 	%r4, %r9, %r8;
	st.shared.f32 	[%r4], %f1;
	bar.sync 	0;
	setp.lt.u32 	%p1, %r3, 2;
	@%p1 bra 	$L__BB0_5;
	mov.b32 	%r15, 1;
$L__BB0_2:
	shl.b32 	%r6, %r15, 1;
	add.s32 	%r11, %r6, -1;
	and.b32  	%r12, %r11, %r1;
	setp.ne.s32 	%p2, %r12, 0;
	@%p2 bra 	$L__BB0_4;
	shl.b32 	%r13, %r15, 2;
	add.s32 	%r14, %r4, %r13;
	ld.shared.f32 	%f2, [%r14];
	ld.shared.f32 	%f3, [%r4];
	add.f32 	%f4, %f2, %f3;
	st.shared.f32 	[%r4], %f4;
$L__BB0_4:
	bar.sync 	0;
	setp.lt.u32 	%p3, %r6, %r3;
	mov.u32 	%r15, %r6;
	@%p3 bra 	$L__BB0_2;
$L__BB0_5:
	setp.ne.s32 	%p4, %r1, 0;
	@%p4 bra 	$L__BB0_7;
	ld.shared.f32 	%f5, [sdata];
	cvta.to.global.u64 	%rd6, %rd1;
	mul.wide.u32 	%rd7, %r2, 4;
	add.s64 	%rd8, %rd6, %rd7;
	st.global.f32 	[%rd8], %f5;
$L__BB0_7:
	ret;

}
	// .globl	_Z44compute_difference_between_mean_and_elementsPfS_f
.visible .entry _Z44compute_difference_between_mean_and_elementsPfS_f(
	.param .u64 .ptr .align 1 _Z44compute_difference_between_mean_and_elementsPfS_f_param_0,
	.param .u64 .ptr .align 1 _Z44compute_difference_between_mean_and_elementsPfS_f_param_1,
	.param .f32 _Z44compute_difference_between_mean_and_elementsPfS_f_param_2
)
{
	.reg .b32 	%r<5>;
	.reg .b32 	%f<5>;
	.reg .b64 	%rd<8>;

	ld.param.u64 	%rd1, [_Z44compute_difference_between_mean_and_elementsPfS_f_param_0];
	ld.param.u64 	%rd2, [_Z44compute_difference_between_mean_and_elementsPfS_f_param_1];
	ld.param.f32 	%f1, [_Z44compute_difference_between_mean_and_elementsPfS_f_param_2];
	cvta.to.global.u64 	%rd3, %rd1;
	cvta.to.global.u64 	%rd4, %rd2;
	mov.u32 	%r1, %ctaid.x;
	mov.u32 	%r2, %ntid.x;
	mov.u32 	%r3, %tid.x;
	mad.lo.s32 	%r4, %r1, %r2, %r3;
	mul.wide.s32 	%rd5, %r4, 4;
	add.s64 	%rd6, %rd4, %rd5;
	ld.global.f32 	%f2, [%rd6];
	sub.f32 	%f3, %f2, %f1;
	mul.f32 	%f4, %f3, %f3;
	add.s64 	%rd7, %rd3, %rd5;
	st.global.f32 	[%rd7], %f4;
	ret;

}


// ===== COMPILED SASS (sm_100) =====

	.target	sm_100

	.elftype	@"ET_EXEC"


//--------------------- .note.nv.tkinfo           --------------------------
	.section	.note.nv.tkinfo,"",@"SHT_NOTE"
	.sectionflags	@"SHF_NOTE_NV_TKINFO"
	.tkinfo
        /*0018*/ 	.word	0x00000002
        /*0030*/ 	.string	""
        /*0030*/ 	.string	"ptxas"
        /*0030*/ 	.string	"Cuda compilation tools, release 13.0, V13.0.88"
        /*0030*/ 	.string	"Build cuda_13.0.r13.0/compiler.36424714_0"
        /*0030*/ 	.string	"-arch sm_100 -m 64 "



//--------------------- .note.nv.cuinfo           --------------------------
	.section	.note.nv.cuinfo,"",@"SHT_NOTE"
	.sectionflags	@"SHF_NOTE_NV_CUINFO"
        /*0018*/ 	.short	0x0002
        /*001a*/ 	.short	0x0064
        /*001c*/ 	.short	0x0082
	.zero		2


//--------------------- .nv.info                  --------------------------
	.section	.nv.info,"",@"SHT_CUDA_INFO"
	.align	4


	//----- nvinfo : EIATTR_REGCOUNT
	.align		4
        /*0000*/ 	.byte	0x04, 0x2f
        /*0002*/ 	.short	(.L_1 - .L_0)
	.align		4
.L_0:
        /*0004*/ 	.word	index@(_Z6reducePfS_)
        /*0008*/ 	.word	0x0000000b


	//----- nvinfo : EIATTR_FRAME_SIZE
	.align		4
.L_1:
        /*000c*/ 	.byte	0x04, 0x11
        /*000e*/ 	.short	(.L_3 - .L_2)
	.align		4
.L_2:
        /*0010*/ 	.word	index@(_Z6reducePfS_)
        /*0014*/ 	.word	0x00000000


	//----- nvinfo : EIATTR_REGCOUNT
	.align		4
.L_3:
        /*0018*/ 	.byte	0x04, 0x2f
        /*001a*/ 	.short	(.L_5 - .L_4)
	.align		4
.L_4:
        /*001c*/ 	.word	index@(_Z44compute_difference_between_mean_and_elementsPfS_f)
        /*0020*/ 	.word	0x0000000a


	//----- nvinfo : EIATTR_FRAME_SIZE
	.align		4
.L_5:
        /*0024*/ 	.byte	0x04, 0x11
        /*0026*/ 	.short	(.L_7 - .L_6)
	.align		4
.L_6:
        /*0028*/ 	.word	index@(_Z44compute_difference_between_mean_and_elementsPfS_f)
        /*002c*/ 	.word	0x00000000


	//----- nvinfo : EIATTR_MIN_STACK_SIZE
	.align		4
.L_7:
        /*0030*/ 	.byte	0x04, 0x12
        /*0032*/ 	.short	(.L_9 - .L_8)
	.align		4
.L_8:
        /*0034*/ 	.word	index@(_Z44compute_difference_between_mean_and_elementsPfS_f)
        /*0038*/ 	.word	0x00000000


	//----- nvinfo : EIATTR_MIN_STACK_SIZE
	.align		4
.L_9:
        /*003c*/ 	.byte	0x04, 0x12
        /*003e*/ 	.short	(.L_11 - .L_10)
	.align		4
.L_10:
        /*0040*/ 	.word	index@(_Z6reducePfS_)
        /*0044*/ 	.word	0x00000000
.L_11:


//--------------------- .nv.compat                --------------------------
	.section	.nv.compat,"",@"SHT_CUDA_COMPAT_INFO"
	.align	4
        /*0000*/ 	.byte	0x02, 0x09, 0x00, 0x00, 0x02, 0x02, 0x01, 0x00, 0x02, 0x05, 0x05, 0x00, 0x03, 0x07, 0x01, 0x01
        /*0010*/ 	.byte	0x02, 0x03, 0x00, 0x00, 0x02, 0x06, 0x01, 0x00, 0x04, 0x0b, 0x08, 0x00, 0x09, 0x00, 0x00, 0x00
        /*0020*/ 	.byte	0x00, 0x00, 0x00, 0x00


//--------------------- .nv.info._Z44compute_difference_between_mean_and_elementsPfS_f --------------------------
	.section	.nv.info._Z44compute_difference_between_mean_and_elementsPfS_f,"",@"SHT_CUDA_INFO"
	.sectionflags	@""
	.align	4


	//----- nvinfo : EIATTR_CUDA_API_VERSION
	.align		4
        /*0000*/ 	.byte	0x04, 0x37
        /*0002*/ 	.short	(.L_13 - .L_12)
.L_12:
        /*0004*/ 	.word	0x00000082


	//----- nvinfo : EIATTR_KPARAM_INFO
	.align		4
.L_13:
        /*0008*/ 	.byte	0x04, 0x17
        /*000a*/ 	.short	(.L_15 - .L_14)
.L_14:
        /*000c*/ 	.word	0x00000000
        /*0010*/ 	.short	0x0002
        /*0012*/ 	.short	0x0010
        /*0014*/ 	.byte	0x00, 0xf0, 0x11, 0x00


	//----- nvinfo : EIATTR_KPARAM_INFO
	.align		4
.L_15:
        /*0018*/ 	.byte	0x04, 0x17
        /*001a*/ 	.short	(.L_17 - .L_16)
.L_16:
        /*001c*/ 	.word	0x00000000
        /*0020*/ 	.short	0x0001
        /*0022*/ 	.short	0x0008
        /*0024*/ 	.byte	0x00, 0xf5, 0x21, 0x00


	//----- nvinfo : EIATTR_KPARAM_INFO
	.align		4
.L_17:
        /*0028*/ 	.byte	0x04, 0x17
        /*002a*/ 	.short	(.L_19 - .L_18)
.L_18:
        /*002c*/ 	.word	0x00000000
        /*0030*/ 	.short	0x0000
        /*0032*/ 	.short	0x0000
        /*0034*/ 	.byte	0x00, 0xf5, 0x21, 0x00


	//----- nvinfo : EIATTR_SPARSE_MMA_MASK
	.align		4
.L_19:
        /*0038*/ 	.byte	0x03, 0x50
        /*003a*/ 	.short	0x0000


	//----- nvinfo : EIATTR_MAXREG_COUNT
	.align		4
        /*003c*/ 	.byte	0x03, 0x1b
        /*003e*/ 	.short	0x00ff


	//----- nvinfo : EIATTR_MERCURY_ISA_VERSION
	.align		4
        /*0040*/ 	.byte	0x03, 0x5f
        /*0042*/ 	.short	0x0101


	//----- nvinfo : EIATTR_VRC_CTA_INIT_COUNT
	.align		4
        /*0044*/ 	.byte	0x02, 0x4a
	.zero		1
	.zero		1


	//----- nvinfo : EIATTR_EXIT_INSTR_OFFSETS
	.align		4
        /*0048*/ 	.byte	0x04, 0x1c
        /*004a*/ 	.short	(.L_21 - .L_20)


	//   ....[0]....
.L_20:
        /*004c*/ 	.word	0x000000f0


	//----- nvinfo : EIATTR_CBANK_PARAM_SIZE
	.align		4
.L_21:
        /*0050*/ 	.byte	0x03, 0x19
        /*0052*/ 	.short	0x0014


	//----- nvinfo : EIATTR_PARAM_CBANK
	.align		4
        /*0054*/ 	.byte	0x04, 0x0a
        /*0056*/ 	.short	(.L_23 - .L_22)
	.align		4
.L_22:
        /*0058*/ 	.word	index@(.nv.constant0._Z44compute_difference_between_mean_and_elementsPfS_f)
        /*005c*/ 	.short	0x0380
        /*005e*/ 	.short	0x0014


	//----- nvinfo : EIATTR_SW_WAR
	.align		4
.L_23:
        /*0060*/ 	.byte	0x04, 0x36
        /*0062*/ 	.short	(.L_25 - .L_24)
.L_24:
        /*0064*/ 	.word	0x00000008
.L_25:


//--------------------- .nv.info._Z6reducePfS_    --------------------------
	.section	.nv.info._Z6reducePfS_,"",@"SHT_CUDA_INFO"
	.sectionflags	@""
	.align	4


	//----- nvinfo : EIATTR_CUDA_API_VERSION
	.align		4
        /*0000*/ 	.byte	0x04, 0x37
        /*0002*/ 	.short	(.L_27 - .L_26)
.L_26:
        /*0004*/ 	.word	0x00000082


	//----- nvinfo : EIATTR_KPARAM_INFO
	.align		4
.L_27:
        /*0008*/ 	.byte	0x04, 0x17
        /*000a*/ 	.short	(.L_29 - .L_28)
.L_28:
        /*000c*/ 	.word	0x00000000
        /*0010*/ 	.short	0x0001
        /*0012*/ 	.short	0x0008
        /*0014*/ 	.byte	0x00, 0xf5, 0x21, 0x00


	//----- nvinfo : EIATTR_KPARAM_INFO
	.align		4
.L_29:
        /*0018*/ 	.byte	0x04, 0x17
        /*001a*/ 	.short	(.L_31 - .L_30)
.L_30:
        /*001c*/ 	.word	0x00000000
        /*0020*/ 	.short	0x0000
        /*0022*/ 	.short	0x0000
        /*0024*/ 	.byte	0x00, 0xf5, 0x21, 0x00


	//----- nvinfo : EIATTR_SPARSE_MMA_MASK
	.align		4
.L_31:
        /*0028*/ 	.byte	0x03, 0x50
        /*002a*/ 	.short	0x0000


	//----- nvinfo : EIATTR_MAXREG_COUNT
	.align		4
        /*002c*/ 	.byte	0x03, 0x1b
        /*002e*/ 	.short	0x00ff


	//----- nvinfo : EIATTR_NUM_BARRIERS
	.align		4
        /*0030*/ 	.byte	0x02, 0x4c
        /*0032*/ 	.byte	0x01
	.zero		1


	//----- nvinfo : EIATTR_MERCURY_ISA_VERSION
	.align		4
        /*0034*/ 	.byte	0x03, 0x5f
        /*0036*/ 	.short	0x0101


	//----- nvinfo : EIATTR_VRC_CTA_INIT_COUNT
	.align		4
        /*0038*/ 	.byte	0x02, 0x4a
	.zero		1
	.zero		1


	//----- nvinfo : EIATTR_EXIT_INSTR_OFFSETS
	.align		4
        /*003c*/ 	.byte	0x04, 0x1c
        /*003e*/ 	.short	(.L_33 - .L_32)


	//   ....[0]....
.L_32:
        /*0040*/ 	.word	0x000001f0


	//   ....[1]....
        /*0044*/ 	.word	0x00000270


	//----- nvinfo : EIATTR_CBANK_PARAM_SIZE
	.align		4
.L_33:
        /*0048*/ 	.byte	0x03, 0x19
        /*004a*/ 	.short	0x0010


	//----- nvinfo : EIATTR_PARAM_CBANK
	.align		4
        /*004c*/ 	.byte	0x04, 0x0a
        /*004e*/ 	.short	(.L_35 - .L_34)
	.align		4
.L_34:
        /*0050*/ 	.word	index@(.nv.constant0._Z6reducePfS_)
        /*0054*/ 	.short	0x0380
        /*0056*/ 	.short	0x0010


	//----- nvinfo : EIATTR_SW_WAR
	.align		4
.L_35:
        /*0058*/ 	.byte	0x04, 0x36
        /*005a*/ 	.short	(.L_37 - .L_36)
.L_36:
        /*005c*/ 	.word	0x00000008
.L_37:


//--------------------- .nv.callgraph             --------------------------
	.section	.nv.callgraph,"",@"SHT_CUDA_CALLGRAPH"
	.align	4
	.sectionentsize	8
	.align		4
        /*0000*/ 	.word	0x00000000
	.align		4
        /*0004*/ 	.word	0xffffffff
	.align		4
        /*0008*/ 	.word	0x00000000
	.align		4
        /*000c*/ 	.word	0xfffffffe
	.align		4
        /*0010*/ 	.word	0x00000000
	.align		4
        /*0014*/ 	.word	0xfffffffd
	.align		4
        /*0018*/ 	.word	0x00000000
	.align		4
        /*001c*/ 	.word	0xfffffffc


//--------------------- .text._Z44compute_difference_between_mean_and_elementsPfS_f --------------------------
	.section	.text._Z44compute_difference_between_mean_and_elementsPfS_f,"ax",@progbits
	.align	128
        .global         _Z44compute_difference_between_mean_and_elementsPfS_f
        .type           _Z44compute_difference_between_mean_and_elementsPfS_f,@function
        .size           _Z44compute_difference_between_mean_and_elementsPfS_f,(.L_x_4 - _Z44compute_difference_between_mean_and_elementsPfS_f)
        .other          _Z44compute_difference_between_mean_and_elementsPfS_f,@"STO_CUDA_ENTRY STV_DEFAULT"
_Z44compute_difference_between_mean_and_elementsPfS_f:
.text._Z44compute_difference_between_mean_and_elementsPfS_f:
[----:B------:R-:W-:Y:S01]  /*0000*/  LDC R1, c[0x0][0x37c] ;  /* 0x0000df00ff017b82 */ /* 0x000fe20000000800 */
[----:B------:R-:W0:Y:S07]  /*0010*/  S2R R0, SR_TID.X ;  /* 0x0000000000007919 */ /* 0x000e2e0000002100 */
[----:B------:R-:W0:Y:S01]  /*0020*/  S2UR UR6, SR_CTAID.X ;  /* 0x00000000000679c3 */ /* 0x000e220000002500 */
[----:B------:R-:W1:Y:S07]  /*0030*/  LDCU.64 UR4, c[0x0][0x358] ;  /* 0x00006b00ff0477ac */ /* 0x000e6e0008000a00 */
[----:B------:R-:W0:Y:S08]  /*0040*/  LDC R7, c[0x0][0x360] ;  /* 0x0000d800ff077b82 */ /* 0x000e300000000800 */
[----:B------:R-:W2:Y:S08]  /*0050*/  LDC.64 R2, c[0x0][0x388] ;  /* 0x0000e200ff027b82 */ /* 0x000eb00000000a00 */
[----:B------:R-:W3:Y:S01]  /*0060*/  LDC.64 R4, c[0x0][0x380] ;  /* 0x0000e000ff047b82 */ /* 0x000ee20000000a00 */
[----:B0-----:R-:W-:Y:S01]  /*0070*/  IMAD R7, R7, UR6, R0 ;  /* 0x0000000607077c24 */ /* 0x001fe2000f8e0200 */
[----:B------:R-:W0:Y:S03]  /*0080*/  LDCU UR6, c[0x0][0x390] ;  /* 0x00007200ff0677ac */ /* 0x000e260008000800 */
[----:B--2---:R-:W-:-:S06]  /*0090*/  IMAD.WIDE R2, R7, 0x4, R2 ;  /* 0x0000000407027825 */ /* 0x004fcc00078e0202 */
[----:B-1----:R-:W0:Y:S01]  /*00a0*/  LDG.E R2, desc[UR4][R2.64] ;  /* 0x0000000402027981 */ /* 0x002e22000c1e1900 */
[----:B---3--:R-:W-:-:S04]  /*00b0*/  IMAD.WIDE R4, R7, 0x4, R4 ;  /* 0x0000000407047825 */ /* 0x008fc800078e0204 */
[----:B0-----:R-:W-:-:S04]  /*00c0*/  FADD R0, R2, -UR6 ;  /* 0x8000000602007e21 */ /* 0x001fc80008000000 */
[----:B------:R-:W-:-:S05]  /*00d0*/  FMUL R7, R0, R0 ;  /* 0x0000000000077220 */ /* 0x000fca0000400000 */
[----:B------:R-:W-:Y:S01]  /*00e0*/  STG.E desc[UR4][R4.64], R7 ;  /* 0x0000000704007986 */ /* 0x000fe2000c101904 */
[----:B------:R-:W-:Y:S05]  /*00f0*/  EXIT ;  /* 0x000000000000794d */ /* 0x000fea0003800000 */
.L_x_0:
[----:B------:R-:W-:-:S00]  /*0100*/  BRA `(.L_x_0) ;  /* 0xfffffffc00fc7947 */ /* 0x000fc0000383ffff */
[----:B------:R-:W-:-:S00]  /*0110*/  NOP ;  /* 0x0000000000007918 */ /* 0x000fc00000000000 */
        /* <DEDUP_REMOVED lines=14> */
.L_x_4:


//--------------------- .text._Z6reducePfS_       --------------------------
	.section	.text._Z6reducePfS_,"ax",@progbits
	.align	128
        .global         _Z6reducePfS_
        .type           _Z6reducePfS_,@function
        .size           _Z6reducePfS_,(.L_x_5 - _Z6reducePfS_)
        .other          _Z6reducePfS_,@"STO_CUDA_ENTRY STV_DEFAULT"
_Z6reducePfS_:
.text._Z6reducePfS_:
[----:B------:R-:W-:Y:S01]  /*0000*/  LDC R1, c[0x0][0x37c] ;  /* 0x0000df00ff017b82 */ /* 0x000fe20000000800 */
[----:B------:R-:W0:Y:S07]  /*0010*/  S2R R7, SR_TID.X ;  /* 0x0000000000077919 */ /* 0x000e2e0000002100 */
[----:B------:R-:W1:Y:S01]  /*0020*/  LDC.64 R2, c[0x0][0x380] ;  /* 0x0000e000ff027b82 */ /* 0x000e620000000a00 */
[----:B------:R-:W0:Y:S01]  /*0030*/  LDCU UR8, c[0x0][0x360] ;  /* 0x00006c00ff0877ac */ /* 0x000e220008000800 */
[----:B------:R-:W0:Y:S01]  /*0040*/  S2R R6, SR_CTAID.X ;  /* 0x0000000000067919 */ /* 0x000e220000002500 */
[----:B------:R-:W2:Y:S01]  /*0050*/  LDCU.64 UR6, c[0x0][0x358] ;  /* 0x00006b00ff0677ac */ /* 0x000ea20008000a00 */
[----:B0-----:R-:W-:-:S04]  /*0060*/  IMAD R5, R6, UR8, R7 ;  /* 0x0000000806057c24 */ /* 0x001fc8000f8e0207 */
[----:B-1----:R-:W-:-:S06]  /*0070*/  IMAD.WIDE.U32 R2, R5, 0x4, R2 ;  /* 0x0000000405027825 */ /* 0x002fcc00078e0002 */
[----:B--2---:R-:W2:Y:S01]  /*0080*/  LDG.E R2, desc[UR6][R2.64] ;  /* 0x0000000602027981 */ /* 0x004ea2000c1e1900 */
[----:B------:R-:W0:Y:S01]  /*0090*/  S2UR UR5, SR_CgaCtaId ;  /* 0x00000000000579c3 */ /* 0x000e220000008800 */
[----:B------:R-:W-:Y:S01]  /*00a0*/  UMOV UR4, 0x400 ;  /* 0x0000040000047882 */ /* 0x000fe20000000000 */
[----:B------:R-:W-:Y:S01]  /*00b0*/  UISETP.GE.U32.AND UP0, UPT, UR8, 0x2, UPT ;  /* 0x000000020800788c */ /* 0x000fe2000bf06070 */
[----:B------:R-:W-:Y:S01]  /*00c0*/  ISETP.NE.AND P0, PT, R7, RZ, PT ;  /* 0x000000ff0700720c */ /* 0x000fe20003f05270 */
[----:B0-----:R-:W-:-:S06]  /*00d0*/  ULEA UR4, UR5, UR4, 0x18 ;  /* 0x0000000405047291 */ /* 0x001fcc000f8ec0ff */
[----:B------:R-:W-:-:S05]  /*00e0*/  LEA R5, R7, UR4, 0x2 ;  /* 0x0000000407057c11 */ /* 0x000fca000f8e10ff */
[----:B--2---:R0:W-:Y:S01]  /*00f0*/  STS [R5], R2 ;  /* 0x0000000205007388 */ /* 0x0041e20000000800 */
[----:B------:R-:W-:Y:S06]  /*0100*/  BAR.SYNC.DEFER_BLOCKING 0x0 ;  /* 0x0000000000007b1d */ /* 0x000fec0000010000 */
[----:B------:R-:W-:Y:S05]  /*0110*/  BRA.U !UP0, `(.L_x_1) ;  /* 0x0000000108347547 */ /* 0x000fea000b800000 */
[----:B------:R-:W-:-:S07]  /*0120*/  HFMA2 R0, -RZ, RZ, 0, 5.9604644775390625e-08 ;  /* 0x00000001ff007431 */ /* 0x000fce00000001ff */
.L_x_2:
[----:B------:R-:W-:-:S05]  /*0130*/  SHF.L.U32 R8, R0, 0x1, RZ ;  /* 0x0000000100087819 */ /* 0x000fca00000006ff */
[----:B0-----:R-:W-:-:S05]  /*0140*/  VIADD R2, R8, 0xffffffff ;  /* 0xffffffff08027836 */ /* 0x001fca0000000000 */
[----:B------:R-:W-:-:S13]  /*0150*/  LOP3.LUT P1, RZ, R2, R7, RZ, 0xc0, !PT ;  /* 0x0000000702ff7212 */ /* 0x000fda000782c0ff */
[----:B------:R-:W-:Y:S01]  /*0160*/  @!P1 LEA R2, R0, R5, 0x2 ;  /* 0x0000000500029211 */ /* 0x000fe200078e10ff */
[----:B------:R-:W-:Y:S01]  /*0170*/  @!P1 LDS R3, [R5] ;  /* 0x0000000005039984 */ /* 0x000fe20000000800 */
[----:B------:R-:W-:-:S04]  /*0180*/  IMAD.MOV.U32 R0, RZ, RZ, R8 ;  /* 0x000000ffff007224 */ /* 0x000fc800078e0008 */
[----:B------:R-:W0:Y:S02]  /*0190*/  @!P1 LDS R2, [R2] ;  /* 0x0000000002029984 */ /* 0x000e240000000800 */
[----:B0-----:R-:W-:-:S05]  /*01a0*/  @!P1 FADD R4, R2, R3 ;  /* 0x0000000302049221 */ /* 0x001fca0000000000 */
[----:B------:R1:W-:Y:S01]  /*01b0*/  @!P1 STS [R5], R4 ;  /* 0x0000000405009388 */ /* 0x0003e20000000800 */
[----:B------:R-:W-:Y:S01]  /*01c0*/  BAR.SYNC.DEFER_BLOCKING 0x0 ;  /* 0x0000000000007b1d */ /* 0x000fe20000010000 */
[----:B------:R-:W-:-:S13]  /*01d0*/  ISETP.GE.U32.AND P1, PT, R8, UR8, PT ;  /* 0x0000000808007c0c */ /* 0x000fda000bf26070 */
[----:B-1----:R-:W-:Y:S05]  /*01e0*/  @!P1 BRA `(.L_x_2) ;  /* 0xfffffffc00d09947 */ /* 0x002fea000383ffff */
.L_x_1:
[----:B------:R-:W-:Y:S05]  /*01f0*/  @P0 EXIT ;  /* 0x000000000000094d */ /* 0x000fea0003800000 */
[----:B------:R-:W1:Y:S01]  /*0200*/  S2UR UR5, SR_CgaCtaId ;  /* 0x00000000000579c3 */ /* 0x000e620000008800 */
[----:B------:R-:W-:-:S07]  /*0210*/  UMOV UR4, 0x400 ;  /* 0x0000040000047882 */ /* 0x000fce0000000000 */
[----:B0-----:R-:W0:Y:S01]  /*0220*/  LDC.64 R2, c[0x0][0x388] ;  /* 0x0000e200ff027b82 */ /* 0x001e220000000a00 */
[----:B-1----:R-:W-:Y:S01]  /*0230*/  ULEA UR4, UR5, UR4, 0x18 ;  /* 0x0000000405047291 */ /* 0x002fe2000f8ec0ff */
[----:B0-----:R-:W-:-:S08]  /*0240*/  IMAD.WIDE.U32 R2, R6, 0x4, R2 ;  /* 0x0000000406027825 */ /* 0x001fd000078e0002 */
[----:B------:R-:W0:Y:S04]  /*0250*/  LDS R5, [UR4] ;  /* 0x00000004ff057984 */ /* 0x000e280008000800 */
[----:B0-----:R-:W-:Y:S01]  /*0260*/  STG.E desc[UR6][R2.64], R5 ;  /* 0x0000000502007986 */ /* 0x001fe2000c101906 */
[----:B------:R-:W-:Y:S05]  /*0270*/  EXIT ;  /* 0x000000000000794d */ /* 0x000fea0003800000 */
.L_x_3:
        /* <DEDUP_REMOVED lines=16> */
.L_x_5:


//--------------------- .nv.shared._Z44compute_difference_between_mean_and_elementsPfS_f --------------------------
	.section	.nv.shared._Z44compute_difference_between_mean_and_elementsPfS_f,"aw",@nobits
	.sectionflags	@""
	.align	16
	.zero		1024


//--------------------- .nv.shared.reserved.0     --------------------------
	.section	.nv.shared.reserved.0,"aw",@nobits
	.weak		__nv_reservedSMEM_offset_0_alias
	.size		__nv_reservedSMEM_offset_0_alias, 0, 64
	.other		__nv_reservedSMEM_offset_0_alias,@"STO_CUDA_RESERVED_SHARED STV_DEFAULT"
__nv_reservedSMEM_offset_0_alias:
	.zero		0
	.zero		64


//--------------------- .nv.shared._Z6reducePfS_  --------------------------
	.section	.nv.shared._Z6reducePfS_,"aw",@nobits
	.sectionflags	@""
	.align	16
	.zero		1024


//--------------------- .nv.constant0._Z44compute_difference_between_mean_and_elementsPfS_f --------------------------
	.section	.nv.constant0._Z44compute_difference_between_mean_and_elementsPfS_f,"a",@progbits
	.sectionflags	@""
	.align	4
.nv.constant0._Z44compute_difference_between_mean_and_elementsPfS_f:
	.zero		916


//--------------------- .nv.constant0._Z6reducePfS_ --------------------------
	.section	.nv.constant0._Z6reducePfS_,"a",@progbits
	.sectionflags	@""
	.align	4
.nv.constant0._Z6reducePfS_:
	.zero		912


//--------------------- SYMBOLS --------------------------

	.type		.nv.reservedSmem.offset0,@object
	.size		.nv.reservedSmem.offset0,0x4
	.type		.nv.reservedSmem.cap,@object
	.size		.nv.reservedSmem.cap,0x4
